//
// Generated by NVIDIA NVVM Compiler
//
// Compiler Build ID: CL-36424714
// Cuda compilation tools, release 13.0, V13.0.88
// Based on NVVM 20.0.0
//

.version 9.0
.target sm_100
.address_size 64

	// .globl	_Z20MatrixMultiplyKernelPfPKiS1_S_S1_S1_S_S1_S1_
.extern .func __assertfail
(
	.param .b64 __assertfail_param_0,
	.param .b64 __assertfail_param_1,
	.param .b32 __assertfail_param_2,
	.param .b64 __assertfail_param_3,
	.param .b64 __assertfail_param_4
)
;
.global .align 1 .b8 __unnamed_1[131] = {118, 111, 105, 100, 32, 77, 97, 116, 114, 105, 120, 77, 117, 108, 116, 105, 112, 108, 121, 75, 101, 114, 110, 101, 108, 40, 102, 108, 111, 97, 116, 32, 42, 44, 32, 99, 111, 110, 115, 116, 32, 105, 110, 116, 32, 42, 44, 32, 99, 111, 110, 115, 116, 32, 105, 110, 116, 32, 42, 44, 32, 102, 108, 111, 97, 116, 32, 42, 44, 32, 99, 111, 110, 115, 116, 32, 105, 110, 116, 32, 42, 44, 32, 99, 111, 110, 115, 116, 32, 105, 110, 116, 32, 42, 44, 32, 102, 108, 111, 97, 116, 32, 42, 44, 32, 99, 111, 110, 115, 116, 32, 105, 110, 116, 32, 42, 44, 32, 99, 111, 110, 115, 116, 32, 105, 110, 116, 32, 42, 41};
.global .align 1 .b8 __unnamed_2[76] = {118, 111, 105, 100, 32, 109, 97, 112, 75, 101, 114, 110, 101, 108, 40, 102, 108, 111, 97, 116, 32, 42, 44, 32, 105, 110, 116, 32, 42, 44, 32, 105, 110, 116, 32, 42, 44, 32, 105, 110, 116, 44, 32, 102, 108, 111, 97, 116, 32, 42, 44, 32, 105, 110, 116, 32, 42, 44, 32, 105, 110, 116, 32, 42, 44, 32, 105, 110, 116, 44, 32, 105, 110, 116, 41};
.global .align 1 .b8 __unnamed_3[91] = {118, 111, 105, 100, 32, 114, 101, 100, 117, 99, 101, 75, 101, 114, 110, 101, 108, 40, 102, 108, 111, 97, 116, 32, 42, 44, 32, 105, 110, 116, 32, 42, 44, 32, 105, 110, 116, 32, 42, 44, 32, 105, 110, 116, 44, 32, 102, 108, 111, 97, 116, 32, 42, 44, 32, 105, 110, 116, 32, 42, 44, 32, 105, 110, 116, 32, 42, 44, 32, 105, 110, 116, 44, 32, 102, 108, 111, 97, 116, 44, 32, 105, 110, 116, 44, 32, 105, 110, 116, 41};
.global .align 1 .b8 __unnamed_4[109] = {118, 111, 105, 100, 32, 122, 105, 112, 75, 101, 114, 110, 101, 108, 40, 102, 108, 111, 97, 116, 32, 42, 44, 32, 105, 110, 116, 32, 42, 44, 32, 105, 110, 116, 32, 42, 44, 32, 105, 110, 116, 44, 32, 105, 110, 116, 44, 32, 102, 108, 111, 97, 116, 32, 42, 44, 32, 105, 110, 116, 32, 42, 44, 32, 105, 110, 116, 32, 42, 44, 32, 105, 110, 116, 44, 32, 102, 108, 111, 97, 116, 32, 42, 44, 32, 105, 110, 116, 32, 42, 44, 32, 105, 110, 116, 32, 42, 44, 32, 105, 110, 116, 44, 32, 105, 110, 116, 41};
.global .align 1 .b8 $str[27] = {102, 97, 108, 115, 101, 32, 38, 38, 32, 34, 78, 111, 116, 32, 73, 109, 112, 108, 101, 109, 101, 110, 116, 101, 100, 34};
.global .align 1 .b8 $str$1[27] = {47, 116, 109, 112, 47, 115, 97, 115, 115, 95, 99, 117, 95, 52, 54, 50, 99, 105, 112, 108, 113, 47, 107, 46, 99, 117};

.visible .entry _Z20MatrixMultiplyKernelPfPKiS1_S_S1_S1_S_S1_S1_(
	.param .u64 .ptr .align 1 _Z20MatrixMultiplyKernelPfPKiS1_S_S1_S1_S_S1_S1__param_0,
	.param .u64 .ptr .align 1 _Z20MatrixMultiplyKernelPfPKiS1_S_S1_S1_S_S1_S1__param_1,
	.param .u64 .ptr .align 1 _Z20MatrixMultiplyKernelPfPKiS1_S_S1_S1_S_S1_S1__param_2,
	.param .u64 .ptr .align 1 _Z20MatrixMultiplyKernelPfPKiS1_S_S1_S1_S_S1_S1__param_3,
	.param .u64 .ptr .align 1 _Z20MatrixMultiplyKernelPfPKiS1_S_S1_S1_S_S1_S1__param_4,
	.param .u64 .ptr .align 1 _Z20MatrixMultiplyKernelPfPKiS1_S_S1_S1_S_S1_S1__param_5,
	.param .u64 .ptr .align 1 _Z20MatrixMultiplyKernelPfPKiS1_S_S1_S1_S_S1_S1__param_6,
	.param .u64 .ptr .align 1 _Z20MatrixMultiplyKernelPfPKiS1_S_S1_S1_S_S1_S1__param_7,
	.param .u64 .ptr .align 1 _Z20MatrixMultiplyKernelPfPKiS1_S_S1_S1_S_S1_S1__param_8
)
{
	.reg .b64 	%rd<7>;

	mov.u64 	%rd1, $str;
	cvta.global.u64 	%rd2, %rd1;
	mov.u64 	%rd3, $str$1;
	cvta.global.u64 	%rd4, %rd3;
	mov.u64 	%rd5, __unnamed_1;
	cvta.global.u64 	%rd6, %rd5;
	{ // callseq 0, 0
	.param .b64 param0;
	st.param.b64 	[param0], %rd2;
	.param .b64 param1;
	st.param.b64 	[param1], %rd4;
	.param .b32 param2;
	st.param.b32 	[param2], 161;
	.param .b64 param3;
	st.param.b64 	[param3], %rd6;
	.param .b64 param4;
	st.param.b64 	[param4], 1;
	call.uni 
	__assertfail, 
	(
	param0, 
	param1, 
	param2, 
	param3, 
	param4
	);
	} // callseq 0
	ret;

}
	// .globl	_Z9mapKernelPfPiS0_iS_S0_S0_ii
.visible .entry _Z9mapKernelPfPiS0_iS_S0_S0_ii(
	.param .u64 .ptr .align 1 _Z9mapKernelPfPiS0_iS_S0_S0_ii_param_0,
	.param .u64 .ptr .align 1 _Z9mapKernelPfPiS0_iS_S0_S0_ii_param_1,
	.param .u64 .ptr .align 1 _Z9mapKernelPfPiS0_iS_S0_S0_ii_param_2,
	.param .u32 _Z9mapKernelPfPiS0_iS_S0_S0_ii_param_3,
	.param .u64 .ptr .align 1 _Z9mapKernelPfPiS0_iS_S0_S0_ii_param_4,
	.param .u64 .ptr .align 1 _Z9mapKernelPfPiS0_iS_S0_S0_ii_param_5,
	.param .u64 .ptr .align 1 _Z9mapKernelPfPiS0_iS_S0_S0_ii_param_6,
	.param .u32 _Z9mapKernelPfPiS0_iS_S0_S0_ii_param_7,
	.param .u32 _Z9mapKernelPfPiS0_iS_S0_S0_ii_param_8
)
{
	.reg .b64 	%rd<7>;

	mov.u64 	%rd1, $str;
	cvta.global.u64 	%rd2, %rd1;
	mov.u64 	%rd3, $str$1;
	cvta.global.u64 	%rd4, %rd3;
	mov.u64 	%rd5, __unnamed_2;
	cvta.global.u64 	%rd6, %rd5;
	{ // callseq 1, 0
	.param .b64 param0;
	st.param.b64 	[param0], %rd2;
	.param .b64 param1;
	st.param.b64 	[param1], %rd4;
	.param .b32 param2;
	st.param.b32 	[param2], 176;
	.param .b64 param3;
	st.param.b64 	[param3], %rd6;
	.param .b64 param4;
	st.param.b64 	[param4], 1;
	call.uni 
	__assertfail, 
	(
	param0, 
	param1, 
	param2, 
	param3, 
	param4
	);
	} // callseq 1
	ret;

}
	// .globl	_Z12reduceKernelPfPiS0_iS_S0_S0_ifii
.visible .entry _Z12reduceKernelPfPiS0_iS_S0_S0_ifii(
	.param .u64 .ptr .align 1 _Z12reduceKernelPfPiS0_iS_S0_S0_ifii_param_0,
	.param .u64 .ptr .align 1 _Z12reduceKernelPfPiS0_iS_S0_S0_ifii_param_1,
	.param .u64 .ptr .align 1 _Z12reduceKernelPfPiS0_iS_S0_S0_ifii_param_2,
	.param .u32 _Z12reduceKernelPfPiS0_iS_S0_S0_ifii_param_3,
	.param .u64 .ptr .align 1 _Z12reduceKernelPfPiS0_iS_S0_S0_ifii_param_4,
	.param .u64 .ptr .align 1 _Z12reduceKernelPfPiS0_iS_S0_S0_ifii_param_5,
	.param .u64 .ptr .align 1 _Z12reduceKernelPfPiS0_iS_S0_S0_ifii_param_6,
	.param .u32 _Z12reduceKernelPfPiS0_iS_S0_S0_ifii_param_7,
	.param .f32 _Z12reduceKernelPfPiS0_iS_S0_S0_ifii_param_8,
	.param .u32 _Z12reduceKernelPfPiS0_iS_S0_S0_ifii_param_9,
	.param .u32 _Z12reduceKernelPfPiS0_iS_S0_S0_ifii_param_10
)
{
	.reg .b64 	%rd<7>;

	mov.u64 	%rd1, $str;
	cvta.global.u64 	%rd2, %rd1;
	mov.u64 	%rd3, $str$1;
	cvta.global.u64 	%rd4, %rd3;
	mov.u64 	%rd5, __unnamed_3;
	cvta.global.u64 	%rd6, %rd5;
	{ // callseq 2, 0
	.param .b64 param0;
	st.param.b64 	[param0], %rd2;
	.param .b64 param1;
	st.param.b64 	[param1], %rd4;
	.param .b32 param2;
	st.param.b32 	[param2], 193;
	.param .b64 param3;
	st.param.b64 	[param3], %rd6;
	.param .b64 param4;
	st.param.b64 	[param4], 1;
	call.uni 
	__assertfail, 
	(
	param0, 
	param1, 
	param2, 
	param3, 
	param4
	);
	} // callseq 2
	ret;

}
	// .globl	_Z9zipKernelPfPiS0_iiS_S0_S0_iS_S0_S0_ii
.visible .entry _Z9zipKernelPfPiS0_iiS_S0_S0_iS_S0_S0_ii(
	.param .u64 .ptr .align 1 _Z9zipKernelPfPiS0_iiS_S0_S0_iS_S0_S0_ii_param_0,
	.param .u64 .ptr .align 1 _Z9zipKernelPfPiS0_iiS_S0_S0_iS_S0_S0_ii_param_1,
	.param .u64 .ptr .align 1 _Z9zipKernelPfPiS0_iiS_S0_S0_iS_S0_S0_ii_param_2,
	.param .u32 _Z9zipKernelPfPiS0_iiS_S0_S0_iS_S0_S0_ii_param_3,
	.param .u32 _Z9zipKernelPfPiS0_iiS_S0_S0_iS_S0_S0_ii_param_4,
	.param .u64 .ptr .align 1 _Z9zipKernelPfPiS0_iiS_S0_S0_iS_S0_S0_ii_param_5,
	.param .u64 .ptr .align 1 _Z9zipKernelPfPiS0_iiS_S0_S0_iS_S0_S0_ii_param_6,
	.param .u64 .ptr .align 1 _Z9zipKernelPfPiS0_iiS_S0_S0_iS_S0_S0_ii_param_7,
	.param .u32 _Z9zipKernelPfPiS0_iiS_S0_S0_iS_S0_S0_ii_param_8,
	.param .u64 .ptr .align 1 _Z9zipKernelPfPiS0_iiS_S0_S0_iS_S0_S0_ii_param_9,
	.param .u64 .ptr .align 1 _Z9zipKernelPfPiS0_iiS_S0_S0_iS_S0_S0_ii_param_10,
	.param .u64 .ptr .align 1 _Z9zipKernelPfPiS0_iiS_S0_S0_iS_S0_S0_ii_param_11,
	.param .u32 _Z9zipKernelPfPiS0_iiS_S0_S0_iS_S0_S0_ii_param_12,
	.param .u32 _Z9zipKernelPfPiS0_iiS_S0_S0_iS_S0_S0_ii_param_13
)
{
	.reg .b64 	%rd<7>;

	mov.u64 	%rd1, $str;
	cvta.global.u64 	%rd2, %rd1;
	mov.u64 	%rd3, $str$1;
	cvta.global.u64 	%rd4, %rd3;
	mov.u64 	%rd5, __unnamed_4;
	cvta.global.u64 	%rd6, %rd5;
	{ // callseq 3, 0
	.param .b64 param0;
	st.param.b64 	[param0], %rd2;
	.param .b64 param1;
	st.param.b64 	[param1], %rd4;
	.param .b32 param2;
	st.param.b32 	[param2], 212;
	.param .b64 param3;
	st.param.b64 	[param3], %rd6;
	.param .b64 param4;
	st.param.b64 	[param4], 1;
	call.uni 
	__assertfail, 
	(
	param0, 
	param1, 
	param2, 
	param3, 
	param4
	);
	} // callseq 3
	ret;

}


// ===== COMPILED SASS (sm_100) =====

	.target	sm_100

	.elftype	@"ET_EXEC"


//--------------------- .note.nv.tkinfo           --------------------------
	.section	.note.nv.tkinfo,"",@"SHT_NOTE"
	.sectionflags	@"SHF_NOTE_NV_TKINFO"
	.tkinfo
        /*0018*/ 	.word	0x00000002
        /*0030*/ 	.string	""
        /*0030*/ 	.string	"ptxas"
        /*0030*/ 	.string	"Cuda compilation tools, release 13.0, V13.0.88"
        /*0030*/ 	.string	"Build cuda_13.0.r13.0/compiler.36424714_0"
        /*0030*/ 	.string	"-arch sm_100 -m 64 "



//--------------------- .note.nv.cuinfo           --------------------------
	.section	.note.nv.cuinfo,"",@"SHT_NOTE"
	.sectionflags	@"SHF_NOTE_NV_CUINFO"
        /*0018*/ 	.short	0x0002
        /*001a*/ 	.short	0x0064
        /*001c*/ 	.short	0x0082
	.zero		2


//--------------------- .nv.info                  --------------------------
	.section	.nv.info,"",@"SHT_CUDA_INFO"
	.align	4


	//----- nvinfo : EIATTR_REGCOUNT
	.align		4
        /*0000*/ 	.byte	0x04, 0x2f
        /*0002*/ 	.short	(.L_7 - .L_6)
	.align		4
.L_6:
        /*0004*/ 	.word	index@(_Z20MatrixMultiplyKernelPfPKiS1_S_S1_S1_S_S1_S1_)
        /*0008*/ 	.word	0x00000018


	//----- nvinfo : EIATTR_FRAME_SIZE
	.align		4
.L_7:
        /*000c*/ 	.byte	0x04, 0x11
        /*000e*/ 	.short	(.L_9 - .L_8)
	.align		4
.L_8:
        /*0010*/ 	.word	index@(_Z20MatrixMultiplyKernelPfPKiS1_S_S1_S1_S_S1_S1_)
        /*0014*/ 	.word	0x00000000


	//----- nvinfo : EIATTR_REGCOUNT
	.align		4
.L_9:
        /*0018*/ 	.byte	0x04, 0x2f
        /*001a*/ 	.short	(.L_11 - .L_10)
	.align		4
.L_10:
        /*001c*/ 	.word	index@(_Z9mapKernelPfPiS0_iS_S0_S0_ii)
        /*0020*/ 	.word	0x00000018


	//----- nvinfo : EIATTR_FRAME_SIZE
	.align		4
.L_11:
        /*0024*/ 	.byte	0x04, 0x11
        /*0026*/ 	.short	(.L_13 - .L_12)
	.align		4
.L_12:
        /*0028*/ 	.word	index@(_Z9mapKernelPfPiS0_iS_S0_S0_ii)
        /*002c*/ 	.word	0x00000000


	//----- nvinfo : EIATTR_REGCOUNT
	.align		4
.L_13:
        /*0030*/ 	.byte	0x04, 0x2f
        /*0032*/ 	.short	(.L_15 - .L_14)
	.align		4
.L_14:
        /*0034*/ 	.word	index@(_Z12reduceKernelPfPiS0_iS_S0_S0_ifii)
        /*0038*/ 	.word	0x00000018


	//----- nvinfo : EIATTR_FRAME_SIZE
	.align		4
.L_15:
        /*003c*/ 	.byte	0x04, 0x11
        /*003e*/ 	.short	(.L_17 - .L_16)
	.align		4
.L_16:
        /*0040*/ 	.word	index@(_Z12reduceKernelPfPiS0_iS_S0_S0_ifii)
        /*0044*/ 	.word	0x00000000


	//----- nvinfo : EIATTR_REGCOUNT
	.align		4
.L_17:
        /*0048*/ 	.byte	0x04, 0x2f
        /*004a*/ 	.short	(.L_19 - .L_18)
	.align		4
.L_18:
        /*004c*/ 	.word	index@(_Z9zipKernelPfPiS0_iiS_S0_S0_iS_S0_S0_ii)
        /*0050*/ 	.word	0x00000018


	//----- nvinfo : EIATTR_FRAME_SIZE
	.align		4
.L_19:
        /*0054*/ 	.byte	0x04, 0x11
        /*0056*/ 	.short	(.L_21 - .L_20)
	.align		4
.L_20:
        /*0058*/ 	.word	index@(_Z9zipKernelPfPiS0_iiS_S0_S0_iS_S0_S0_ii)
        /*005c*/ 	.word	0x00000000


	//----- nvinfo : EIATTR_MIN_STACK_SIZE
	.align		4
.L_21:
        /*0060*/ 	.byte	0x04, 0x12
        /*0062*/ 	.short	(.L_23 - .L_22)
	.align		4
.L_22:
        /*0064*/ 	.word	index@(_Z9zipKernelPfPiS0_iiS_S0_S0_iS_S0_S0_ii)
        /*0068*/ 	.word	0x00000000


	//----- nvinfo : EIATTR_MIN_STACK_SIZE
	.align		4
.L_23:
        /*006c*/ 	.byte	0x04, 0x12
        /*006e*/ 	.short	(.L_25 - .L_24)
	.align		4
.L_24:
        /*0070*/ 	.word	index@(_Z12reduceKernelPfPiS0_iS_S0_S0_ifii)
        /*0074*/ 	.word	0x00000000


	//----- nvinfo : EIATTR_MIN_STACK_SIZE
	.align		4
.L_25:
        /*0078*/ 	.byte	0x04, 0x12
        /*007a*/ 	.short	(.L_27 - .L_26)
	.align		4
.L_26:
        /*007c*/ 	.word	index@(_Z9mapKernelPfPiS0_iS_S0_S0_ii)
        /*0080*/ 	.word	0x00000000


	//----- nvinfo : EIATTR_MIN_STACK_SIZE
	.align		4
.L_27:
        /*0084*/ 	.byte	0x04, 0x12
        /*0086*/ 	.short	(.L_29 - .L_28)
	.align		4
.L_28:
        /*0088*/ 	.word	index@(_Z20MatrixMultiplyKernelPfPKiS1_S_S1_S1_S_S1_S1_)
        /*008c*/ 	.word	0x00000000
.L_29:


//--------------------- .nv.compat                --------------------------
	.section	.nv.compat,"",@"SHT_CUDA_COMPAT_INFO"
	.align	4
        /*0000*/ 	.byte	0x02, 0x09, 0x00, 0x00, 0x02, 0x02, 0x01, 0x00, 0x02, 0x05, 0x05, 0x00, 0x03, 0x07, 0x01, 0x01
        /*0010*/ 	.byte	0x02, 0x03, 0x00, 0x00, 0x02, 0x06, 0x01, 0x00, 0x04, 0x0b, 0x08, 0x00, 0x09, 0x00, 0x00, 0x00
        /*0020*/ 	.byte	0x00, 0x00, 0x00, 0x00


//--------------------- .nv.info._Z9zipKernelPfPiS0_iiS_S0_S0_iS_S0_S0_ii --------------------------
	.section	.nv.info._Z9zipKernelPfPiS0_iiS_S0_S0_iS_S0_S0_ii,"",@"SHT_CUDA_INFO"
	.sectionflags	@""
	.align	4


	//----- nvinfo : EIATTR_CUDA_API_VERSION
	.align		4
        /*0000*/ 	.byte	0x04, 0x37
        /*0002*/ 	.short	(.L_31 - .L_30)
.L_30:
        /*0004*/ 	.word	0x00000082


	//----- nvinfo : EIATTR_KPARAM_INFO
	.align		4
.L_31:
        /*0008*/ 	.byte	0x04, 0x17
        /*000a*/ 	.short	(.L_33 - .L_32)
.L_32:
        /*000c*/ 	.word	0x00000000
        /*0010*/ 	.short	0x000d
        /*0012*/ 	.short	0x005c
        /*0014*/ 	.byte	0x00, 0xf0, 0x11, 0x00


	//----- nvinfo : EIATTR_KPARAM_INFO
	.align		4
.L_33:
        /*0018*/ 	.byte	0x04, 0x17
        /*001a*/ 	.short	(.L_35 - .L_34)
.L_34:
        /*001c*/ 	.word	0x00000000
        /*0020*/ 	.short	0x000c
        /*0022*/ 	.short	0x0058
        /*0024*/ 	.byte	0x00, 0xf0, 0x11, 0x00


	//----- nvinfo : EIATTR_KPARAM_INFO
	.align		4
.L_35:
        /*0028*/ 	.byte	0x04, 0x17
        /*002a*/ 	.short	(.L_37 - .L_36)
.L_36:
        /*002c*/ 	.word	0x00000000
        /*0030*/ 	.short	0x000b
        /*0032*/ 	.short	0x0050
        /*0034*/ 	.byte	0x00, 0xf5, 0x21, 0x00


	//----- nvinfo : EIATTR_KPARAM_INFO
	.align		4
.L_37:
        /*0038*/ 	.byte	0x04, 0x17
        /*003a*/ 	.short	(.L_39 - .L_38)
.L_38:
        /*003c*/ 	.word	0x00000000
        /*0040*/ 	.short	0x000a
        /*0042*/ 	.short	0x0048
        /*0044*/ 	.byte	0x00, 0xf5, 0x21, 0x00


	//----- nvinfo : EIATTR_KPARAM_INFO
	.align		4
.L_39:
        /*0048*/ 	.byte	0x04, 0x17
        /*004a*/ 	.short	(.L_41 - .L_40)
.L_40:
        /*004c*/ 	.word	0x00000000
        /*0050*/ 	.short	0x0009
        /*0052*/ 	.short	0x0040
        /*0054*/ 	.byte	0x00, 0xf5, 0x21, 0x00


	//----- nvinfo : EIATTR_KPARAM_INFO
	.align		4
.L_41:
        /*0058*/ 	.byte	0x04, 0x17
        /*005a*/ 	.short	(.L_43 - .L_42)
.L_42:
        /*005c*/ 	.word	0x00000000
        /*0060*/ 	.short	0x0008
        /*0062*/ 	.short	0x0038
        /*0064*/ 	.byte	0x00, 0xf0, 0x11, 0x00


	//----- nvinfo : EIATTR_KPARAM_INFO
	.align		4
.L_43:
        /*0068*/ 	.byte	0x04, 0x17
        /*006a*/ 	.short	(.L_45 - .L_44)
.L_44:
        /*006c*/ 	.word	0x00000000
        /*0070*/ 	.short	0x0007
        /*0072*/ 	.short	0x0030
        /*0074*/ 	.byte	0x00, 0xf5, 0x21, 0x00


	//----- nvinfo : EIATTR_KPARAM_INFO
	.align		4
.L_45:
        /*0078*/ 	.byte	0x04, 0x17
        /*007a*/ 	.short	(.L_47 - .L_46)
.L_46:
        /*007c*/ 	.word	0x00000000
        /*0080*/ 	.short	0x0006
        /*0082*/ 	.short	0x0028
        /*0084*/ 	.byte	0x00, 0xf5, 0x21, 0x00


	//----- nvinfo : EIATTR_KPARAM_INFO
	.align		4
.L_47:
        /*0088*/ 	.byte	0x04, 0x17
        /*008a*/ 	.short	(.L_49 - .L_48)
.L_48:
        /*008c*/ 	.word	0x00000000
        /*0090*/ 	.short	0x0005
        /*0092*/ 	.short	0x0020
        /*0094*/ 	.byte	0x00, 0xf5, 0x21, 0x00


	//----- nvinfo : EIATTR_KPARAM_INFO
	.align		4
.L_49:
        /*0098*/ 	.byte	0x04, 0x17
        /*009a*/ 	.short	(.L_51 - .L_50)
.L_50:
        /*009c*/ 	.word	0x00000000
        /*00a0*/ 	.short	0x0004
        /*00a2*/ 	.short	0x001c
        /*00a4*/ 	.byte	0x00, 0xf0, 0x11, 0x00


	//----- nvinfo : EIATTR_KPARAM_INFO
	.align		4
.L_51:
        /*00a8*/ 	.byte	0x04, 0x17
        /*00aa*/ 	.short	(.L_53 - .L_52)
.L_52:
        /*00ac*/ 	.word	0x00000000
        /*00b0*/ 	.short	0x0003
        /*00b2*/ 	.short	0x0018
        /*00b4*/ 	.byte	0x00, 0xf0, 0x11, 0x00


	//----- nvinfo : EIATTR_KPARAM_INFO
	.align		4
.L_53:
        /*00b8*/ 	.byte	0x04, 0x17
        /*00ba*/ 	.short	(.L_55 - .L_54)
.L_54:
        /*00bc*/ 	.word	0x00000000
        /*00c0*/ 	.short	0x0002
        /*00c2*/ 	.short	0x0010
        /*00c4*/ 	.byte	0x00, 0xf5, 0x21, 0x00


	//----- nvinfo : EIATTR_KPARAM_INFO
	.align		4
.L_55:
        /*00c8*/ 	.byte	0x04, 0x17
        /*00ca*/ 	.short	(.L_57 - .L_56)
.L_56:
        /*00cc*/ 	.word	0x00000000
        /*00d0*/ 	.short	0x0001
        /*00d2*/ 	.short	0x0008
        /*00d4*/ 	.byte	0x00, 0xf5, 0x21, 0x00


	//----- nvinfo : EIATTR_KPARAM_INFO
	.align		4
.L_57:
        /*00d8*/ 	.byte	0x04, 0x17
        /*00da*/ 	.short	(.L_59 - .L_58)
.L_58:
        /*00dc*/ 	.word	0x00000000
        /*00e0*/ 	.short	0x0000
        /*00e2*/ 	.short	0x0000
        /*00e4*/ 	.byte	0x00, 0xf5, 0x21, 0x00


	//----- nvinfo : EIATTR_SPARSE_MMA_MASK
	.align		4
.L_59:
        /*00e8*/ 	.byte	0x03, 0x50
        /*00ea*/ 	.short	0x0000


	//----- nvinfo : EIATTR_MAXREG_COUNT
	.align		4
        /*00ec*/ 	.byte	0x03, 0x1b
        /*00ee*/ 	.short	0x00ff


	//----- nvinfo : EIATTR_EXTERNS
	.align		4
        /*00f0*/ 	.byte	0x04, 0x0f
        /*00f2*/ 	.short	(.L_61 - .L_60)


	//   ....[0]....
	.align		4
.L_60:
        /*00f4*/ 	.word	index@(__assertfail)


	//----- nvinfo : EIATTR_MERCURY_ISA_VERSION
	.align		4
.L_61:
        /*00f8*/ 	.byte	0x03, 0x5f
        /*00fa*/ 	.short	0x0101


	//----- nvinfo : EIATTR_VRC_CTA_INIT_COUNT
	.align		4
        /*00fc*/ 	.byte	0x02, 0x4a
	.zero		1
	.zero		1


	//----- nvinfo : EIATTR_SYSCALL_OFFSETS
	.align		4
        /*0100*/ 	.byte	0x04, 0x46
        /*0102*/ 	.short	(.L_63 - .L_62)


	//   ....[0]....
.L_62:
        /*0104*/ 	.word	0x00000100


	//----- nvinfo : EIATTR_EXIT_INSTR_OFFSETS
	.align		4
.L_63:
        /*0108*/ 	.byte	0x04, 0x1c
        /*010a*/ 	.short	(.L_65 - .L_64)


	//   ....[0]....
.L_64:
        /*010c*/ 	.word	0x00000110


	//----- nvinfo : EIATTR_CBANK_PARAM_SIZE
	.align		4
.L_65:
        /*0110*/ 	.byte	0x03, 0x19
        /*0112*/ 	.short	0x0060


	//----- nvinfo : EIATTR_PARAM_CBANK
	.align		4
        /*0114*/ 	.byte	0x04, 0x0a
        /*0116*/ 	.short	(.L_67 - .L_66)
	.align		4
.L_66:
        /*0118*/ 	.word	index@(.nv.constant0._Z9zipKernelPfPiS0_iiS_S0_S0_iS_S0_S0_ii)
        /*011c*/ 	.short	0x0380
        /*011e*/ 	.short	0x0060


	//----- nvinfo : EIATTR_SW_WAR
	.align		4
.L_67:
        /*0120*/ 	.byte	0x04, 0x36
        /*0122*/ 	.short	(.L_69 - .L_68)
.L_68:
        /*0124*/ 	.word	0x00000008
.L_69:


//--------------------- .nv.info._Z12reduceKernelPfPiS0_iS_S0_S0_ifii --------------------------
	.section	.nv.info._Z12reduceKernelPfPiS0_iS_S0_S0_ifii,"",@"SHT_CUDA_INFO"
	.sectionflags	@""
	.align	4


	//----- nvinfo : EIATTR_CUDA_API_VERSION
	.align		4
        /*0000*/ 	.byte	0x04, 0x37
        /*0002*/ 	.short	(.L_71 - .L_70)
.L_70:
        /*0004*/ 	.word	0x00000082


	//----- nvinfo : EIATTR_KPARAM_INFO
	.align		4
.L_71:
        /*0008*/ 	.byte	0x04, 0x17
        /*000a*/ 	.short	(.L_73 - .L_72)
.L_72:
        /*000c*/ 	.word	0x00000000
        /*0010*/ 	.short	0x000a
        /*0012*/ 	.short	0x0044
        /*0014*/ 	.byte	0x00, 0xf0, 0x11, 0x00


	//----- nvinfo : EIATTR_KPARAM_INFO
	.align		4
.L_73:
        /*0018*/ 	.byte	0x04, 0x17
        /*001a*/ 	.short	(.L_75 - .L_74)
.L_74:
        /*001c*/ 	.word	0x00000000
        /*0020*/ 	.short	0x0009
        /*0022*/ 	.short	0x0040
        /*0024*/ 	.byte	0x00, 0xf0, 0x11, 0x00


	//----- nvinfo : EIATTR_KPARAM_INFO
	.align		4
.L_75:
        /*0028*/ 	.byte	0x04, 0x17
        /*002a*/ 	.short	(.L_77 - .L_76)
.L_76:
        /*002c*/ 	.word	0x00000000
        /*0030*/ 	.short	0x0008
        /*0032*/ 	.short	0x003c
        /*0034*/ 	.byte	0x00, 0xf0, 0x11, 0x00


	//----- nvinfo : EIATTR_KPARAM_INFO
	.align		4
.L_77:
        /*0038*/ 	.byte	0x04, 0x17
        /*003a*/ 	.short	(.L_79 - .L_78)
.L_78:
        /*003c*/ 	.word	0x00000000
        /*0040*/ 	.short	0x0007
        /*0042*/ 	.short	0x0038
        /*0044*/ 	.byte	0x00, 0xf0, 0x11, 0x00


	//----- nvinfo : EIATTR_KPARAM_INFO
	.align		4
.L_79:
        /*0048*/ 	.byte	0x04, 0x17
        /*004a*/ 	.short	(.L_81 - .L_80)
.L_80:
        /*004c*/ 	.word	0x00000000
        /*0050*/ 	.short	0x0006
        /*0052*/ 	.short	0x0030
        /*0054*/ 	.byte	0x00, 0xf5, 0x21, 0x00


	//----- nvinfo : EIATTR_KPARAM_INFO
	.align		4
.L_81:
        /*0058*/ 	.byte	0x04, 0x17
        /*005a*/ 	.short	(.L_83 - .L_82)
.L_82:
        /*005c*/ 	.word	0x00000000
        /*0060*/ 	.short	0x0005
        /*0062*/ 	.short	0x0028
        /*0064*/ 	.byte	0x00, 0xf5, 0x21, 0x00


	//----- nvinfo : EIATTR_KPARAM_INFO
	.align		4
.L_83:
        /*0068*/ 	.byte	0x04, 0x17
        /*006a*/ 	.short	(.L_85 - .L_84)
.L_84:
        /*006c*/ 	.word	0x00000000
        /*0070*/ 	.short	0x0004
        /*0072*/ 	.short	0x0020
        /*0074*/ 	.byte	0x00, 0xf5, 0x21, 0x00


	//----- nvinfo : EIATTR_KPARAM_INFO
	.align		4
.L_85:
        /*0078*/ 	.byte	0x04, 0x17
        /*007a*/ 	.short	(.L_87 - .L_86)
.L_86:
        /*007c*/ 	.word	0x00000000
        /*0080*/ 	.short	0x0003
        /*0082*/ 	.short	0x0018
        /*0084*/ 	.byte	0x00, 0xf0, 0x11, 0x00


	//----- nvinfo : EIATTR_KPARAM_INFO
	.align		4
.L_87:
        /*0088*/ 	.byte	0x04, 0x17
        /*008a*/ 	.short	(.L_89 - .L_88)
.L_88:
        /*008c*/ 	.word	0x00000000
        /*0090*/ 	.short	0x0002
        /*0092*/ 	.short	0x0010
        /*0094*/ 	.byte	0x00, 0xf5, 0x21, 0x00


	//----- nvinfo : EIATTR_KPARAM_INFO
	.align		4
.L_89:
        /*0098*/ 	.byte	0x04, 0x17
        /*009a*/ 	.short	(.L_91 - .L_90)
.L_90:
        /*009c*/ 	.word	0x00000000
        /*00a0*/ 	.short	0x0001
        /*00a2*/ 	.short	0x0008
        /*00a4*/ 	.byte	0x00, 0xf5, 0x21, 0x00


	//----- nvinfo : EIATTR_KPARAM_INFO
	.align		4
.L_91:
        /*00a8*/ 	.byte	0x04, 0x17
        /*00aa*/ 	.short	(.L_93 - .L_92)
.L_92:
        /*00ac*/ 	.word	0x00000000
        /*00b0*/ 	.short	0x0000
        /*00b2*/ 	.short	0x0000
        /*00b4*/ 	.byte	0x00, 0xf5, 0x21, 0x00


	//----- nvinfo : EIATTR_SPARSE_MMA_MASK
	.align		4
.L_93:
        /*00b8*/ 	.byte	0x03, 0x50
        /*00ba*/ 	.short	0x0000


	//----- nvinfo : EIATTR_MAXREG_COUNT
	.align		4
        /*00bc*/ 	.byte	0x03, 0x1b
        /*00be*/ 	.short	0x00ff


	//----- nvinfo : EIATTR_EXTERNS
	.align		4
        /*00c0*/ 	.byte	0x04, 0x0f
        /*00c2*/ 	.short	(.L_95 - .L_94)


	//   ....[0]....
	.align		4
.L_94:
        /*00c4*/ 	.word	index@(__assertfail)


	//----- nvinfo : EIATTR_MERCURY_ISA_VERSION
	.align		4
.L_95:
        /*00c8*/ 	.byte	0x03, 0x5f
        /*00ca*/ 	.short	0x0101


	//----- nvinfo : EIATTR_VRC_CTA_INIT_COUNT
	.align		4
        /*00cc*/ 	.byte	0x02, 0x4a
	.zero		1
	.zero		1


	//----- nvinfo : EIATTR_SYSCALL_OFFSETS
	.align		4
        /*00d0*/ 	.byte	0x04, 0x46
        /*00d2*/ 	.short	(.L_97 - .L_96)


	//   ....[0]....
.L_96:
        /*00d4*/ 	.word	0x00000100


	//----- nvinfo : EIATTR_EXIT_INSTR_OFFSETS
	.align		4
.L_97:
        /*00d8*/ 	.byte	0x04, 0x1c
        /*00da*/ 	.short	(.L_99 - .L_98)


	//   ....[0]....
.L_98:
        /*00dc*/ 	.word	0x00000110


	//----- nvinfo : EIATTR_CBANK_PARAM_SIZE
	.align		4
.L_99:
        /*00e0*/ 	.byte	0x03, 0x19
        /*00e2*/ 	.short	0x0048


	//----- nvinfo : EIATTR_PARAM_CBANK
	.align		4
        /*00e4*/ 	.byte	0x04, 0x0a
        /*00e6*/ 	.short	(.L_101 - .L_100)
	.align		4
.L_100:
        /*00e8*/ 	.word	index@(.nv.constant0._Z12reduceKernelPfPiS0_iS_S0_S0_ifii)
        /*00ec*/ 	.short	0x0380
        /*00ee*/ 	.short	0x0048


	//----- nvinfo : EIATTR_SW_WAR
	.align		4
.L_101:
        /*00f0*/ 	.byte	0x04, 0x36
        /*00f2*/ 	.short	(.L_103 - .L_102)
.L_102:
        /*00f4*/ 	.word	0x00000008
.L_103:


//--------------------- .nv.info._Z9mapKernelPfPiS0_iS_S0_S0_ii --------------------------
	.section	.nv.info._Z9mapKernelPfPiS0_iS_S0_S0_ii,"",@"SHT_CUDA_INFO"
	.sectionflags	@""
	.align	4


	//----- nvinfo : EIATTR_CUDA_API_VERSION
	.align		4
        /*0000*/ 	.byte	0x04, 0x37
        /*0002*/ 	.short	(.L_105 - .L_104)
.L_104:
        /*0004*/ 	.word	0x00000082


	//----- nvinfo : EIATTR_KPARAM_INFO
	.align		4
.L_105:
        /*0008*/ 	.byte	0x04, 0x17
        /*000a*/ 	.short	(.L_107 - .L_106)
.L_106:
        /*000c*/ 	.word	0x00000000
        /*0010*/ 	.short	0x0008
        /*0012*/ 	.short	0x003c
        /*0014*/ 	.byte	0x00, 0xf0, 0x11, 0x00


	//----- nvinfo : EIATTR_KPARAM_INFO
	.align		4
.L_107:
        /*0018*/ 	.byte	0x04, 0x17
        /*001a*/ 	.short	(.L_109 - .L_108)
.L_108:
        /*001c*/ 	.word	0x00000000
        /*0020*/ 	.short	0x0007
        /*0022*/ 	.short	0x0038
        /*0024*/ 	.byte	0x00, 0xf0, 0x11, 0x00


	//----- nvinfo : EIATTR_KPARAM_INFO
	.align		4
.L_109:
        /*0028*/ 	.byte	0x04, 0x17
        /*002a*/ 	.short	(.L_111 - .L_110)
.L_110:
        /*002c*/ 	.word	0x00000000
        /*0030*/ 	.short	0x0006
        /*0032*/ 	.short	0x0030
        /*0034*/ 	.byte	0x00, 0xf5, 0x21, 0x00


	//----- nvinfo : EIATTR_KPARAM_INFO
	.align		4
.L_111:
        /*0038*/ 	.byte	0x04, 0x17
        /*003a*/ 	.short	(.L_113 - .L_112)
.L_112:
        /*003c*/ 	.word	0x00000000
        /*0040*/ 	.short	0x0005
        /*0042*/ 	.short	0x0028
        /*0044*/ 	.byte	0x00, 0xf5, 0x21, 0x00


	//----- nvinfo : EIATTR_KPARAM_INFO
	.align		4
.L_113:
        /*0048*/ 	.byte	0x04, 0x17
        /*004a*/ 	.short	(.L_115 - .L_114)
.L_114:
        /*004c*/ 	.word	0x00000000
        /*0050*/ 	.short	0x0004
        /*0052*/ 	.short	0x0020
        /*0054*/ 	.byte	0x00, 0xf5, 0x21, 0x00


	//----- nvinfo : EIATTR_KPARAM_INFO
	.align		4
.L_115:
        /*0058*/ 	.byte	0x04, 0x17
        /*005a*/ 	.short	(.L_117 - .L_116)
.L_116:
        /*005c*/ 	.word	0x00000000
        /*0060*/ 	.short	0x0003
        /*0062*/ 	.short	0x0018
        /*0064*/ 	.byte	0x00, 0xf0, 0x11, 0x00


	//----- nvinfo : EIATTR_KPARAM_INFO
	.align		4
.L_117:
        /*0068*/ 	.byte	0x04, 0x17
        /*006a*/ 	.short	(.L_119 - .L_118)
.L_118:
        /*006c*/ 	.word	0x00000000
        /*0070*/ 	.short	0x0002
        /*0072*/ 	.short	0x0010
        /*0074*/ 	.byte	0x00, 0xf5, 0x21, 0x00


	//----- nvinfo : EIATTR_KPARAM_INFO
	.align		4
.L_119:
        /*0078*/ 	.byte	0x04, 0x17
        /*007a*/ 	.short	(.L_121 - .L_120)
.L_120:
        /*007c*/ 	.word	0x00000000
        /*0080*/ 	.short	0x0001
        /*0082*/ 	.short	0x0008
        /*0084*/ 	.byte	0x00, 0xf5, 0x21, 0x00


	//----- nvinfo : EIATTR_KPARAM_INFO
	.align		4
.L_121:
        /*0088*/ 	.byte	0x04, 0x17
        /*008a*/ 	.short	(.L_123 - .L_122)
.L_122:
        /*008c*/ 	.word	0x00000000
        /*0090*/ 	.short	0x0000
        /*0092*/ 	.short	0x0000
        /*0094*/ 	.byte	0x00, 0xf5, 0x21, 0x00


	//----- nvinfo : EIATTR_SPARSE_MMA_MASK
	.align		4
.L_123:
        /*0098*/ 	.byte	0x03, 0x50
        /*009a*/ 	.short	0x0000


	//----- nvinfo : EIATTR_MAXREG_COUNT
	.align		4
        /*009c*/ 	.byte	0x03, 0x1b
        /*009e*/ 	.short	0x00ff


	//----- nvinfo : EIATTR_EXTERNS
	.align		4
        /*00a0*/ 	.byte	0x04, 0x0f
        /*00a2*/ 	.short	(.L_125 - .L_124)


	//   ....[0]....
	.align		4
.L_124:
        /*00a4*/ 	.word	index@(__assertfail)


	//----- nvinfo : EIATTR_MERCURY_ISA_VERSION
	.align		4
.L_125:
        /*00a8*/ 	.byte	0x03, 0x5f
        /*00aa*/ 	.short	0x0101


	//----- nvinfo : EIATTR_VRC_CTA_INIT_COUNT
	.align		4
        /*00ac*/ 	.byte	0x02, 0x4a
	.zero		1
	.zero		1


	//----- nvinfo : EIATTR_SYSCALL_OFFSETS
	.align		4
        /*00b0*/ 	.byte	0x04, 0x46
        /*00b2*/ 	.short	(.L_127 - .L_126)


	//   ....[0]....
.L_126:
        /*00b4*/ 	.word	0x00000100


	//----- nvinfo : EIATTR_EXIT_INSTR_OFFSETS
	.align		4
.L_127:
        /*00b8*/ 	.byte	0x04, 0x1c
        /*00ba*/ 	.short	(.L_129 - .L_128)


	//   ....[0]....
.L_128:
        /*00bc*/ 	.word	0x00000110


	//----- nvinfo : EIATTR_CBANK_PARAM_SIZE
	.align		4
.L_129:
        /*00c0*/ 	.byte	0x03, 0x19
        /*00c2*/ 	.short	0x0040


	//----- nvinfo : EIATTR_PARAM_CBANK
	.align		4
        /*00c4*/ 	.byte	0x04, 0x0a
        /*00c6*/ 	.short	(.L_131 - .L_130)
	.align		4
.L_130:
        /*00c8*/ 	.word	index@(.nv.constant0._Z9mapKernelPfPiS0_iS_S0_S0_ii)
        /*00cc*/ 	.short	0x0380
        /*00ce*/ 	.short	0x0040


	//----- nvinfo : EIATTR_SW_WAR
	.align		4
.L_131:
        /*00d0*/ 	.byte	0x04, 0x36
        /*00d2*/ 	.short	(.L_133 - .L_132)
.L_132:
        /*00d4*/ 	.word	0x00000008
.L_133:


//--------------------- .nv.info._Z20MatrixMultiplyKernelPfPKiS1_S_S1_S1_S_S1_S1_ --------------------------
	.section	.nv.info._Z20MatrixMultiplyKernelPfPKiS1_S_S1_S1_S_S1_S1_,"",@"SHT_CUDA_INFO"
	.sectionflags	@""
	.align	4


	//----- nvinfo : EIATTR_CUDA_API_VERSION
	.align		4
        /*0000*/ 	.byte	0x04, 0x37
        /*0002*/ 	.short	(.L_135 - .L_134)
.L_134:
        /*0004*/ 	.word	0x00000082


	//----- nvinfo : EIATTR_KPARAM_INFO
	.align		4
.L_135:
        /*0008*/ 	.byte	0x04, 0x17
        /*000a*/ 	.short	(.L_137 - .L_136)
.L_136:
        /*000c*/ 	.word	0x00000000
        /*0010*/ 	.short	0x0008
        /*0012*/ 	.short	0x0040
        /*0014*/ 	.byte	0x00, 0xf5, 0x21, 0x00


	//----- nvinfo : EIATTR_KPARAM_INFO
	.align		4
.L_137:
        /*0018*/ 	.byte	0x04, 0x17
        /*001a*/ 	.short	(.L_139 - .L_138)
.L_138:
        /*001c*/ 	.word	0x00000000
        /*0020*/ 	.short	0x0007
        /*0022*/ 	.short	0x0038
        /*0024*/ 	.byte	0x00, 0xf5, 0x21, 0x00


	//----- nvinfo : EIATTR_KPARAM_INFO
	.align		4
.L_139:
        /*0028*/ 	.byte	0x04, 0x17
        /*002a*/ 	.short	(.L_141 - .L_140)
.L_140:
        /*002c*/ 	.word	0x00000000
        /*0030*/ 	.short	0x0006
        /*0032*/ 	.short	0x0030
        /*0034*/ 	.byte	0x00, 0xf5, 0x21, 0x00


	//----- nvinfo : EIATTR_KPARAM_INFO
	.align		4
.L_141:
        /*0038*/ 	.byte	0x04, 0x17
        /*003a*/ 	.short	(.L_143 - .L_142)
.L_142:
        /*003c*/ 	.word	0x00000000
        /*0040*/ 	.short	0x0005
        /*0042*/ 	.short	0x0028
        /*0044*/ 	.byte	0x00, 0xf5, 0x21, 0x00


	//----- nvinfo : EIATTR_KPARAM_INFO
	.align		4
.L_143:
        /*0048*/ 	.byte	0x04, 0x17
        /*004a*/ 	.short	(.L_145 - .L_144)
.L_144:
        /*004c*/ 	.word	0x00000000
        /*0050*/ 	.short	0x0004
        /*0052*/ 	.short	0x0020
        /*0054*/ 	.byte	0x00, 0xf5, 0x21, 0x00


	//----- nvinfo : EIATTR_KPARAM_INFO
	.align		4
.L_145:
        /*0058*/ 	.byte	0x04, 0x17
        /*005a*/ 	.short	(.L_147 - .L_146)
.L_146:
        /*005c*/ 	.word	0x00000000
        /*0060*/ 	.short	0x0003
        /*0062*/ 	.short	0x0018
        /*0064*/ 	.byte	0x00, 0xf5, 0x21, 0x00


	//----- nvinfo : EIATTR_KPARAM_INFO
	.align		4
.L_147:
        /*0068*/ 	.byte	0x04, 0x17
        /*006a*/ 	.short	(.L_149 - .L_148)
.L_148:
        /*006c*/ 	.word	0x00000000
        /*0070*/ 	.short	0x0002
        /*0072*/ 	.short	0x0010
        /*0074*/ 	.byte	0x00, 0xf5, 0x21, 0x00


	//----- nvinfo : EIATTR_KPARAM_INFO
	.align		4
.L_149:
        /*0078*/ 	.byte	0x04, 0x17
        /*007a*/ 	.short	(.L_151 - .L_150)
.L_150:
        /*007c*/ 	.word	0x00000000
        /*0080*/ 	.short	0x0001
        /*0082*/ 	.short	0x0008
        /*0084*/ 	.byte	0x00, 0xf5, 0x21, 0x00


	//----- nvinfo : EIATTR_KPARAM_INFO
	.align		4
.L_151:
        /*0088*/ 	.byte	0x04, 0x17
        /*008a*/ 	.short	(.L_153 - .L_152)
.L_152:
        /*008c*/ 	.word	0x00000000
        /*0090*/ 	.short	0x0000
        /*0092*/ 	.short	0x0000
        /*0094*/ 	.byte	0x00, 0xf5, 0x21, 0x00


	//----- nvinfo : EIATTR_SPARSE_MMA_MASK
	.align		4
.L_153:
        /*0098*/ 	.byte	0x03, 0x50
        /*009a*/ 	.short	0x0000


	//----- nvinfo : EIATTR_MAXREG_COUNT
	.align		4
        /*009c*/ 	.byte	0x03, 0x1b
        /*009e*/ 	.short	0x00ff


	//----- nvinfo : EIATTR_EXTERNS
	.align		4
        /*00a0*/ 	.byte	0x04, 0x0f
        /*00a2*/ 	.short	(.L_155 - .L_154)


	//   ....[0]....
	.align		4
.L_154:
        /*00a4*/ 	.word	index@(__assertfail)


	//----- nvinfo : EIATTR_MERCURY_ISA_VERSION
	.align		4
.L_155:
        /*00a8*/ 	.byte	0x03, 0x5f
        /*00aa*/ 	.short	0x0101


	//----- nvinfo : EIATTR_VRC_CTA_INIT_COUNT
	.align		4
        /*00ac*/ 	.byte	0x02, 0x4a
	.zero		1
	.zero		1


	//----- nvinfo : EIATTR_SYSCALL_OFFSETS
	.align		4
        /*00b0*/ 	.byte	0x04, 0x46
        /*00b2*/ 	.short	(.L_157 - .L_156)


	//   ....[0]....
.L_156:
        /*00b4*/ 	.word	0x00000100


	//----- nvinfo : EIATTR_EXIT_INSTR_OFFSETS
	.align		4
.L_157:
        /*00b8*/ 	.byte	0x04, 0x1c
        /*00ba*/ 	.short	(.L_159 - .L_158)


	//   ....[0]....
.L_158:
        /*00bc*/ 	.word	0x00000110


	//----- nvinfo : EIATTR_CBANK_PARAM_SIZE
	.align		4
.L_159:
        /*00c0*/ 	.byte	0x03, 0x19
        /*00c2*/ 	.short	0x0048


	//----- nvinfo : EIATTR_PARAM_CBANK
	.align		4
        /*00c4*/ 	.byte	0x04, 0x0a
        /*00c6*/ 	.short	(.L_161 - .L_160)
	.align		4
.L_160:
        /*00c8*/ 	.word	index@(.nv.constant0._Z20MatrixMultiplyKernelPfPKiS1_S_S1_S1_S_S1_S1_)
        /*00cc*/ 	.short	0x0380
        /*00ce*/ 	.short	0x0048


	//----- nvinfo : EIATTR_SW_WAR
	.align		4
.L_161:
        /*00d0*/ 	.byte	0x04, 0x36
        /*00d2*/ 	.short	(.L_163 - .L_162)
.L_162:
        /*00d4*/ 	.word	0x00000008
.L_163:


//--------------------- .nv.callgraph             --------------------------
	.section	.nv.callgraph,"",@"SHT_CUDA_CALLGRAPH"
	.align	4
	.sectionentsize	8
	.align		4
        /*0000*/ 	.word	0x00000000
	.align		4
        /*0004*/ 	.word	0xffffffff
	.align		4
        /*0008*/ 	.word	index@(_Z9zipKernelPfPiS0_iiS_S0_S0_iS_S0_S0_ii)
	.align		4
        /*000c*/ 	.word	index@(__assertfail)
	.align		4
        /*0010*/ 	.word	index@(_Z12reduceKernelPfPiS0_iS_S0_S0_ifii)
	.align		4
        /*0014*/ 	.word	index@(__assertfail)
	.align		4
        /*0018*/ 	.word	index@(_Z9mapKernelPfPiS0_iS_S0_S0_ii)
	.align		4
        /*001c*/ 	.word	index@(__assertfail)
	.align		4
        /*0020*/ 	.word	index@(_Z20MatrixMultiplyKernelPfPKiS1_S_S1_S1_S_S1_S1_)
	.align		4
        /*0024*/ 	.word	index@(__assertfail)
	.align		4
        /*0028*/ 	.word	0x00000000
	.align		4
        /*002c*/ 	.word	0xfffffffe
	.align		4
        /*0030*/ 	.word	0x00000000
	.align		4
        /*0034*/ 	.word	0xfffffffd
	.align		4
        /*0038*/ 	.word	0x00000000
	.align		4
        /*003c*/ 	.word	0xfffffffc


//--------------------- .nv.constant4             --------------------------
	.section	.nv.constant4,"a",@progbits
	.align	8
	.align		8
.nv.constant4:
        /*0000*/ 	.dword	__assertfail
	.align		8
        /*0008*/ 	.dword	__unnamed_1
	.align		8
        /*0010*/ 	.dword	__unnamed_2
	.align		8
        /*0018*/ 	.dword	__unnamed_3
	.align		8
        /*0020*/ 	.dword	__unnamed_4
	.align		8
        /*0028*/ 	.dword	$str
	.align		8
        /*0030*/ 	.dword	$str$1


//--------------------- .text._Z9zipKernelPfPiS0_iiS_S0_S0_iS_S0_S0_ii --------------------------
	.section	.text._Z9zipKernelPfPiS0_iiS_S0_S0_iS_S0_S0_ii,"ax",@progbits
	.align	128
        .global         _Z9zipKernelPfPiS0_iiS_S0_S0_iS_S0_S0_ii
        .type           _Z9zipKernelPfPiS0_iiS_S0_S0_iS_S0_S0_ii,@function
        .size           _Z9zipKernelPfPiS0_iiS_S0_S0_iS_S0_S0_ii,(.L_x_8 - _Z9zipKernelPfPiS0_iiS_S0_S0_iS_S0_S0_ii)
        .other          _Z9zipKernelPfPiS0_iiS_S0_S0_iS_S0_S0_ii,@"STO_CUDA_ENTRY STV_DEFAULT"
_Z9zipKernelPfPiS0_iiS_S0_S0_iS_S0_S0_ii:
.text._Z9zipKernelPfPiS0_iiS_S0_S0_iS_S0_S0_ii:
[----:B------:R-:W0:Y:S01]  /*0000*/  LDC R1, c[0x0][0x37c] ;  /* 0x0000df00ff017b82 */ /* 0x000e220000000800 */
[----:B------:R-:W-:Y:S01]  /*0010*/  MOV R0, 0x0 ;  /* 0x0000000000007802 */ /* 0x000fe20000000f00 */
[----:B------:R-:W1:Y:S01]  /*0020*/  LDCU.64 UR4, c[0x4][0x28] ;  /* 0x01000500ff0477ac */ /* 0x000e620008000a00 */
[----:B------:R-:W-:Y:S02]  /*0030*/  HFMA2 R12, -RZ, RZ, 0, 5.9604644775390625e-08 ;  /* 0x00000001ff0c7431 */ /* 0x000fe400000001ff */
[----:B------:R-:W-:-:S03]  /*0040*/  IMAD.MOV.U32 R8, RZ, RZ, 0xd4 ;  /* 0x000000d4ff087424 */ /* 0x000fc600078e00ff */
[----:B------:R2:W3:Y:S01]  /*0050*/  LDC.64 R2, c[0x4][R0] ;  /* 0x0100000000027b82 */ /* 0x0004e20000000a00 */
[----:B------:R-:W4:Y:S01]  /*0060*/  LDCU.64 UR6, c[0x4][0x30] ;  /* 0x01000600ff0677ac */ /* 0x000f220008000a00 */
[----:B------:R-:W-:Y:S01]  /*0070*/  IMAD.MOV.U32 R13, RZ, RZ, RZ ;  /* 0x000000ffff0d7224 */ /* 0x000fe200078e00ff */
[----:B------:R-:W5:Y:S01]  /*0080*/  LDCU.64 UR8, c[0x4][0x20] ;  /* 0x01000400ff0877ac */ /* 0x000f620008000a00 */
[----:B-1----:R-:W-:Y:S01]  /*0090*/  IMAD.U32 R4, RZ, RZ, UR4 ;  /* 0x00000004ff047e24 */ /* 0x002fe2000f8e00ff */
[----:B------:R-:W-:Y:S01]  /*00a0*/  MOV R5, UR5 ;  /* 0x0000000500057c02 */ /* 0x000fe20008000f00 */
[----:B----4-:R-:W-:Y:S01]  /*00b0*/  IMAD.U32 R6, RZ, RZ, UR6 ;  /* 0x00000006ff067e24 */ /* 0x010fe2000f8e00ff */
[----:B------:R-:W-:Y:S01]  /*00c0*/  MOV R7, UR7 ;  /* 0x0000000700077c02 */ /* 0x000fe20008000f00 */
[----:B-----5:R-:W-:Y:S01]  /*00d0*/  IMAD.U32 R10, RZ, RZ, UR8 ;  /* 0x00000008ff0a7e24 */ /* 0x020fe2000f8e00ff */
[----:B--2---:R-:W-:-:S07]  /*00e0*/  MOV R11, UR9 ;  /* 0x00000009000b7c02 */ /* 0x004fce0008000f00 */
[----:B------:R-:W-:-:S07]  /*00f0*/  LEPC R20, `(.L_x_0) ;  /* 0x000000001014794e */ /* 0x000fce0000000000 */
[----:B0--3--:R-:W-:Y:S05]  /*0100*/  CALL.ABS.NOINC R2 ;  /* 0x0000000002007343 */ /* 0x009fea0003c00000 */
.L_x_0:
[----:B------:R-:W-:Y:S05]  /*0110*/  EXIT ;  /* 0x000000000000794d */ /* 0x000fea0003800000 */
.L_x_1:
[----:B------:R-:W-:-:S00]  /*0120*/  BRA `(.L_x_1) ;  /* 0xfffffffc00fc7947 */ /* 0x000fc0000383ffff */
[----:B------:R-:W-:-:S00]  /*0130*/  NOP ;  /* 0x0000000000007918 */ /* 0x000fc00000000000 */
        /* <DEDUP_REMOVED lines=12> */
.L_x_8:


//--------------------- .text._Z12reduceKernelPfPiS0_iS_S0_S0_ifii --------------------------
	.section	.text._Z12reduceKernelPfPiS0_iS_S0_S0_ifii,"ax",@progbits
	.align	128
        .global         _Z12reduceKernelPfPiS0_iS_S0_S0_ifii
        .type           _Z12reduceKernelPfPiS0_iS_S0_S0_ifii,@function
        .size           _Z12reduceKernelPfPiS0_iS_S0_S0_ifii,(.L_x_9 - _Z12reduceKernelPfPiS0_iS_S0_S0_ifii)
        .other          _Z12reduceKernelPfPiS0_iS_S0_S0_ifii,@"STO_CUDA_ENTRY STV_DEFAULT"
_Z12reduceKernelPfPiS0_iS_S0_S0_ifii:
.text._Z12reduceKernelPfPiS0_iS_S0_S0_ifii:
        /* <DEDUP_REMOVED lines=17> */
.L_x_2:
[----:B------:R-:W-:Y:S05]  /*0110*/  EXIT ;  /* 0x000000000000794d */ /* 0x000fea0003800000 */
.L_x_3:
        /* <DEDUP_REMOVED lines=14> */
.L_x_9:


//--------------------- .text._Z9mapKernelPfPiS0_iS_S0_S0_ii --------------------------
	.section	.text._Z9mapKernelPfPiS0_iS_S0_S0_ii,"ax",@progbits
	.align	128
        .global         _Z9mapKernelPfPiS0_iS_S0_S0_ii
        .type           _Z9mapKernelPfPiS0_iS_S0_S0_ii,@function
        .size           _Z9mapKernelPfPiS0_iS_S0_S0_ii,(.L_x_10 - _Z9mapKernelPfPiS0_iS_S0_S0_ii)
        .other          _Z9mapKernelPfPiS0_iS_S0_S0_ii,@"STO_CUDA_ENTRY STV_DEFAULT"
_Z9mapKernelPfPiS0_iS_S0_S0_ii:
.text._Z9mapKernelPfPiS0_iS_S0_S0_ii:
        /* <DEDUP_REMOVED lines=17> */
.L_x_4:
[----:B------:R-:W-:Y:S05]  /*0110*/  EXIT ;  /* 0x000000000000794d */ /* 0x000fea0003800000 */
.L_x_5:
        /* <DEDUP_REMOVED lines=14> */
.L_x_10:


//--------------------- .text._Z20MatrixMultiplyKernelPfPKiS1_S_S1_S1_S_S1_S1_ --------------------------
	.section	.text._Z20MatrixMultiplyKernelPfPKiS1_S_S1_S1_S_S1_S1_,"ax",@progbits
	.align	128
        .global         _Z20MatrixMultiplyKernelPfPKiS1_S_S1_S1_S_S1_S1_
        .type           _Z20MatrixMultiplyKernelPfPKiS1_S_S1_S1_S_S1_S1_,@function
        .size           _Z20MatrixMultiplyKernelPfPKiS1_S_S1_S1_S_S1_S1_,(.L_x_11 - _Z20MatrixMultiplyKernelPfPKiS1_S_S1_S1_S_S1_S1_)
        .other          _Z20MatrixMultiplyKernelPfPKiS1_S_S1_S1_S_S1_S1_,@"STO_CUDA_ENTRY STV_DEFAULT"
_Z20MatrixMultiplyKernelPfPKiS1_S_S1_S1_S_S1_S1_:
.text._Z20MatrixMultiplyKernelPfPKiS1_S_S1_S1_S_S1_S1_:
        /* <DEDUP_REMOVED lines=17> */
.L_x_6:
[----:B------:R-:W-:Y:S05]  /*0110*/  EXIT ;  /* 0x000000000000794d */ /* 0x000fea0003800000 */
.L_x_7:
        /* <DEDUP_REMOVED lines=14> */
.L_x_11:


//--------------------- .nv.global.init           --------------------------
	.section	.nv.global.init,"aw",@progbits
.nv.global.init:
	.type		$str,@object
	.size		$str,($str$1 - $str)
$str:
        /*0000*/ 	.byte	0x66, 0x61, 0x6c, 0x73, 0x65, 0x20, 0x26, 0x26, 0x20, 0x22, 0x4e, 0x6f, 0x74, 0x20, 0x49, 0x6d
        /*0010*/ 	.byte	0x70, 0x6c, 0x65, 0x6d, 0x65, 0x6e, 0x74, 0x65, 0x64, 0x22, 0x00
	.type		$str$1,@object
	.size		$str$1,(__unnamed_2 - $str$1)
$str$1:
        /*001b*/ 	.byte	0x2f, 0x74, 0x6d, 0x70, 0x2f, 0x73, 0x61, 0x73, 0x73, 0x5f, 0x63, 0x75, 0x5f, 0x34, 0x36, 0x32
        /*002b*/ 	.byte	0x63, 0x69, 0x70, 0x6c, 0x71, 0x2f, 0x6b, 0x2e, 0x63, 0x75, 0x00
	.type		__unnamed_2,@object
	.size		__unnamed_2,(__unnamed_3 - __unnamed_2)
__unnamed_2:
        /*0036*/ 	.byte	0x76, 0x6f, 0x69, 0x64, 0x20, 0x6d, 0x61, 0x70, 0x4b, 0x65, 0x72, 0x6e, 0x65, 0x6c, 0x28, 0x66
        /*0046*/ 	.byte	0x6c, 0x6f, 0x61, 0x74, 0x20, 0x2a, 0x2c, 0x20, 0x69, 0x6e, 0x74, 0x20, 0x2a, 0x2c, 0x20, 0x69
        /*0056*/ 	.byte	0x6e, 0x74, 0x20, 0x2a, 0x2c, 0x20, 0x69, 0x6e, 0x74, 0x2c, 0x20, 0x66, 0x6c, 0x6f, 0x61, 0x74
        /*0066*/ 	.byte	0x20, 0x2a, 0x2c, 0x20, 0x69, 0x6e, 0x74, 0x20, 0x2a, 0x2c, 0x20, 0x69, 0x6e, 0x74, 0x20, 0x2a
        /*0076*/ 	.byte	0x2c, 0x20, 0x69, 0x6e, 0x74, 0x2c, 0x20, 0x69, 0x6e, 0x74, 0x29, 0x00
	.type		__unnamed_3,@object
	.size		__unnamed_3,(__unnamed_4 - __unnamed_3)
__unnamed_3:
        /*0082*/ 	.byte	0x76, 0x6f, 0x69, 0x64, 0x20, 0x72, 0x65, 0x64, 0x75, 0x63, 0x65, 0x4b, 0x65, 0x72, 0x6e, 0x65
        /*0092*/ 	.byte	0x6c, 0x28, 0x66, 0x6c, 0x6f, 0x61, 0x74, 0x20, 0x2a, 0x2c, 0x20, 0x69, 0x6e, 0x74, 0x20, 0x2a
        /*00a2*/ 	.byte	0x2c, 0x20, 0x69, 0x6e, 0x74, 0x20, 0x2a, 0x2c, 0x20, 0x69, 0x6e, 0x74, 0x2c, 0x20, 0x66, 0x6c
        /*00b2*/ 	.byte	0x6f, 0x61, 0x74, 0x20, 0x2a, 0x2c, 0x20, 0x69, 0x6e, 0x74, 0x20, 0x2a, 0x2c, 0x20, 0x69, 0x6e
        /*00c2*/ 	.byte	0x74, 0x20, 0x2a, 0x2c, 0x20, 0x69, 0x6e, 0x74, 0x2c, 0x20, 0x66, 0x6c, 0x6f, 0x61, 0x74, 0x2c
        /*00d2*/ 	.byte	0x20, 0x69, 0x6e, 0x74, 0x2c, 0x20, 0x69, 0x6e, 0x74, 0x29, 0x00
	.type		__unnamed_4,@object
	.size		__unnamed_4,(__unnamed_1 - __unnamed_4)
__unnamed_4:
        /*00dd*/ 	.byte	0x76, 0x6f, 0x69, 0x64, 0x20, 0x7a, 0x69, 0x70, 0x4b, 0x65, 0x72, 0x6e, 0x65, 0x6c, 0x28, 0x66
        /*00ed*/ 	.byte	0x6c, 0x6f, 0x61, 0x74, 0x20, 0x2a, 0x2c, 0x20, 0x69, 0x6e, 0x74, 0x20, 0x2a, 0x2c, 0x20, 0x69
        /*00fd*/ 	.byte	0x6e, 0x74, 0x20, 0x2a, 0x2c, 0x20, 0x69, 0x6e, 0x74, 0x2c, 0x20, 0x69, 0x6e, 0x74, 0x2c, 0x20
        /*010d*/ 	.byte	0x66, 0x6c, 0x6f, 0x61, 0x74, 0x20, 0x2a, 0x2c, 0x20, 0x69, 0x6e, 0x74, 0x20, 0x2a, 0x2c, 0x20
        /*011d*/ 	.byte	0x69, 0x6e, 0x74, 0x20, 0x2a, 0x2c, 0x20, 0x69, 0x6e, 0x74, 0x2c, 0x20, 0x66, 0x6c, 0x6f, 0x61
        /*012d*/ 	.byte	0x74, 0x20, 0x2a, 0x2c, 0x20, 0x69, 0x6e, 0x74, 0x20, 0x2a, 0x2c, 0x20, 0x69, 0x6e, 0x74, 0x20
        /*013d*/ 	.byte	0x2a, 0x2c, 0x20, 0x69, 0x6e, 0x74, 0x2c, 0x20, 0x69, 0x6e, 0x74, 0x29, 0x00
	.type		__unnamed_1,@object
	.size		__unnamed_1,(.L_0 - __unnamed_1)
__unnamed_1:
        /*014a*/ 	.byte	0x76, 0x6f, 0x69, 0x64, 0x20, 0x4d, 0x61, 0x74, 0x72, 0x69, 0x78, 0x4d, 0x75, 0x6c, 0x74, 0x69
        /*015a*/ 	.byte	0x70, 0x6c, 0x79, 0x4b, 0x65, 0x72, 0x6e, 0x65, 0x6c, 0x28, 0x66, 0x6c, 0x6f, 0x61, 0x74, 0x20
        /*016a*/ 	.byte	0x2a, 0x2c, 0x20, 0x63, 0x6f, 0x6e, 0x73, 0x74, 0x20, 0x69, 0x6e, 0x74, 0x20, 0x2a, 0x2c, 0x20
        /*017a*/ 	.byte	0x63, 0x6f, 0x6e, 0x73, 0x74, 0x20, 0x69, 0x6e, 0x74, 0x20, 0x2a, 0x2c, 0x20, 0x66, 0x6c, 0x6f
        /*018a*/ 	.byte	0x61, 0x74, 0x20, 0x2a, 0x2c, 0x20, 0x63, 0x6f, 0x6e, 0x73, 0x74, 0x20, 0x69, 0x6e, 0x74, 0x20
        /*019a*/ 	.byte	0x2a, 0x2c, 0x20, 0x63, 0x6f, 0x6e, 0x73, 0x74, 0x20, 0x69, 0x6e, 0x74, 0x20, 0x2a, 0x2c, 0x20
        /*01aa*/ 	.byte	0x66, 0x6c, 0x6f, 0x61, 0x74, 0x20, 0x2a, 0x2c, 0x20, 0x63, 0x6f, 0x6e, 0x73, 0x74, 0x20, 0x69
        /*01ba*/ 	.byte	0x6e, 0x74, 0x20, 0x2a, 0x2c, 0x20, 0x63, 0x6f, 0x6e, 0x73, 0x74, 0x20, 0x69, 0x6e, 0x74, 0x20
        /*01ca*/ 	.byte	0x2a, 0x29, 0x00
.L_0:


//--------------------- .nv.shared.reserved.0     --------------------------
	.section	.nv.shared.reserved.0,"aw",@nobits
	.weak		__nv_reservedSMEM_offset_0_alias
	.size		__nv_reservedSMEM_offset_0_alias, 0, 64
	.other		__nv_reservedSMEM_offset_0_alias,@"STO_CUDA_RESERVED_SHARED STV_DEFAULT"
__nv_reservedSMEM_offset_0_alias:
	.zero		0
	.zero		64


//--------------------- .nv.constant0._Z9zipKernelPfPiS0_iiS_S0_S0_iS_S0_S0_ii --------------------------
	.section	.nv.constant0._Z9zipKernelPfPiS0_iiS_S0_S0_iS_S0_S0_ii,"a",@progbits
	.sectionflags	@""
	.align	4
.nv.constant0._Z9zipKernelPfPiS0_iiS_S0_S0_iS_S0_S0_ii:
	.zero		992


//--------------------- .nv.constant0._Z12reduceKernelPfPiS0_iS_S0_S0_ifii --------------------------
	.section	.nv.constant0._Z12reduceKernelPfPiS0_iS_S0_S0_ifii,"a",@progbits
	.sectionflags	@""
	.align	4
.nv.constant0._Z12reduceKernelPfPiS0_iS_S0_S0_ifii:
	.zero		968


//--------------------- .nv.constant0._Z9mapKernelPfPiS0_iS_S0_S0_ii --------------------------
	.section	.nv.constant0._Z9mapKernelPfPiS0_iS_S0_S0_ii,"a",@progbits
	.sectionflags	@""
	.align	4
.nv.constant0._Z9mapKernelPfPiS0_iS_S0_S0_ii:
	.zero		960


//--------------------- .nv.constant0._Z20MatrixMultiplyKernelPfPKiS1_S_S1_S1_S_S1_S1_ --------------------------
	.section	.nv.constant0._Z20MatrixMultiplyKernelPfPKiS1_S_S1_S1_S_S1_S1_,"a",@progbits
	.sectionflags	@""
	.align	4
.nv.constant0._Z20MatrixMultiplyKernelPfPKiS1_S_S1_S1_S_S1_S1_:
	.zero		968


//--------------------- SYMBOLS --------------------------

	.type		.nv.reservedSmem.offset0,@object
	.size		.nv.reservedSmem.offset0,0x4
	.type		__assertfail,@function
